	.headerflags	@"EF_CUDA_TEXMODE_UNIFIED EF_CUDA_64BIT_ADDRESS EF_CUDA_ACCELERATORS EF_CUDA_SM90 EF_CUDA_VIRTUAL_SM(EF_CUDA_SM90)"
	.elftype	@"ET_EXEC"


//--------------------- .nv.info                  --------------------------
	.section	.nv.info,"",@"SHT_CUDA_INFO"
	.align	4


	//----- nvinfo : EIATTR_REGCOUNT
	.align		4
        /*0000*/ 	.byte	0x04, 0x2f
        /*0002*/ 	.short	(.L_3 - .L_2)
	.align		4
.L_2:
        /*0004*/ 	.word	index@(triton_poi_fused__native_batch_norm_legit_no_training_add_103)
        /*0008*/ 	.word	0x0000001a


	//----- nvinfo : EIATTR_MIN_STACK_SIZE
	.align		4
.L_3:
        /*000c*/ 	.byte	0x04, 0x12
        /*000e*/ 	.short	(.L_5 - .L_4)
	.align		4
.L_4:
        /*0010*/ 	.word	index@(triton_poi_fused__native_batch_norm_legit_no_training_add_103)
        /*0014*/ 	.word	0x00000000


	//----- nvinfo : EIATTR_FRAME_SIZE
	.align		4
.L_5:
        /*0018*/ 	.byte	0x04, 0x11
        /*001a*/ 	.short	(.L_7 - .L_6)
	.align		4
.L_6:
        /*001c*/ 	.word	index@(triton_poi_fused__native_batch_norm_legit_no_training_add_103)
        /*0020*/ 	.word	0x00000000


	//----- nvinfo : EIATTR_MIN_STACK_SIZE
	.align		4
.L_7:
        /*0024*/ 	.byte	0x04, 0x12
        /*0026*/ 	.short	(.L_9 - .L_8)
	.align		4
.L_8:
        /*0028*/ 	.word	index@(triton_poi_fused__native_batch_norm_legit_no_training_add_103)
        /*002c*/ 	.word	0x00000000
.L_9:


//--------------------- .nv.info.triton_poi_fused__native_batch_norm_legit_no_training_add_103 --------------------------
	.section	.nv.info.triton_poi_fused__native_batch_norm_legit_no_training_add_103,"",@"SHT_CUDA_INFO"
	.sectionflags	@""
	.align	4


	//----- nvinfo : EIATTR_CUDA_API_VERSION
	.align		4
        /*0000*/ 	.byte	0x04, 0x37
        /*0002*/ 	.short	(.L_11 - .L_10)
.L_10:
        /*0004*/ 	.word	0x0000007c


	//----- nvinfo : EIATTR_KPARAM_INFO
	.align		4
.L_11:
        /*0008*/ 	.byte	0x04, 0x17
        /*000a*/ 	.short	(.L_13 - .L_12)
.L_12:
        /*000c*/ 	.word	0x00000000
        /*0010*/ 	.short	0x0007
        /*0012*/ 	.short	0x0038
        /*0014*/ 	.byte	0x00, 0xf0, 0x11, 0x00


	//----- nvinfo : EIATTR_KPARAM_INFO
	.align		4
.L_13:
        /*0018*/ 	.byte	0x04, 0x17
        /*001a*/ 	.short	(.L_15 - .L_14)
.L_14:
        /*001c*/ 	.word	0x00000000
        /*0020*/ 	.short	0x0006
        /*0022*/ 	.short	0x0030
        /*0024*/ 	.byte	0x00, 0xf4, 0x21, 0x00


	//----- nvinfo : EIATTR_KPARAM_INFO
	.align		4
.L_15:
        /*0028*/ 	.byte	0x04, 0x17
        /*002a*/ 	.short	(.L_17 - .L_16)
.L_16:
        /*002c*/ 	.word	0x00000000
        /*0030*/ 	.short	0x0005
        /*0032*/ 	.short	0x0028
        /*0034*/ 	.byte	0x00, 0xf4, 0x21, 0x00


	//----- nvinfo : EIATTR_KPARAM_INFO
	.align		4
.L_17:
        /*0038*/ 	.byte	0x04, 0x17
        /*003a*/ 	.short	(.L_19 - .L_18)
.L_18:
        /*003c*/ 	.word	0x00000000
        /*0040*/ 	.short	0x0004
        /*0042*/ 	.short	0x0020
        /*0044*/ 	.byte	0x00, 0xf4, 0x21, 0x00


	//----- nvinfo : EIATTR_KPARAM_INFO
	.align		4
.L_19:
        /*0048*/ 	.byte	0x04, 0x17
        /*004a*/ 	.short	(.L_21 - .L_20)
.L_20:
        /*004c*/ 	.word	0x00000000
        /*0050*/ 	.short	0x0003
        /*0052*/ 	.short	0x0018
        /*0054*/ 	.byte	0x00, 0xf4, 0x21, 0x00


	//----- nvinfo : EIATTR_KPARAM_INFO
	.align		4
.L_21:
        /*0058*/ 	.byte	0x04, 0x17
        /*005a*/ 	.short	(.L_23 - .L_22)
.L_22:
        /*005c*/ 	.word	0x00000000
        /*0060*/ 	.short	0x0002
        /*0062*/ 	.short	0x0010
        /*0064*/ 	.byte	0x00, 0xf4, 0x21, 0x00


	//----- nvinfo : EIATTR_KPARAM_INFO
	.align		4
.L_23:
        /*0068*/ 	.byte	0x04, 0x17
        /*006a*/ 	.short	(.L_25 - .L_24)
.L_24:
        /*006c*/ 	.word	0x00000000
        /*0070*/ 	.short	0x0001
        /*0072*/ 	.short	0x0008
        /*0074*/ 	.byte	0x00, 0xf4, 0x21, 0x00


	//----- nvinfo : EIATTR_KPARAM_INFO
	.align		4
.L_25:
        /*0078*/ 	.byte	0x04, 0x17
        /*007a*/ 	.short	(.L_27 - .L_26)
.L_26:
        /*007c*/ 	.word	0x00000000
        /*0080*/ 	.short	0x0000
        /*0082*/ 	.short	0x0000
        /*0084*/ 	.byte	0x00, 0xf4, 0x21, 0x00


	//----- nvinfo : EIATTR_SPARSE_MMA_MASK
	.align		4
.L_27:
        /*0088*/ 	.byte	0x03, 0x50
        /*008a*/ 	.short	0x0000


	//----- nvinfo : EIATTR_MAXREG_COUNT
	.align		4
        /*008c*/ 	.byte	0x03, 0x1b
        /*008e*/ 	.short	0x00ff


	//----- nvinfo : EIATTR_EXIT_INSTR_OFFSETS
	.align		4
        /*0090*/ 	.byte	0x04, 0x1c
        /*0092*/ 	.short	(.L_29 - .L_28)


	//   ....[0]....
.L_28:
        /*0094*/ 	.word	0x00000480


	//   ....[1]....
        /*0098*/ 	.word	0x000004a0


	//----- nvinfo : EIATTR_REQNTID
	.align		4
.L_29:
        /*009c*/ 	.byte	0x04, 0x10
        /*009e*/ 	.short	(.L_31 - .L_30)
.L_30:
        /*00a0*/ 	.word	0x00000080
        /*00a4*/ 	.word	0x00000001
        /*00a8*/ 	.word	0x00000001


	//----- nvinfo : EIATTR_CBANK_PARAM_SIZE
	.align		4
.L_31:
        /*00ac*/ 	.byte	0x03, 0x19
        /*00ae*/ 	.short	0x003c


	//----- nvinfo : EIATTR_PARAM_CBANK
	.align		4
        /*00b0*/ 	.byte	0x04, 0x0a
        /*00b2*/ 	.short	(.L_33 - .L_32)
	.align		4
.L_32:
        /*00b4*/ 	.word	index@(.nv.constant0.triton_poi_fused__native_batch_norm_legit_no_training_add_103)
        /*00b8*/ 	.short	0x0210
        /*00ba*/ 	.short	0x003c


	//----- nvinfo : EIATTR_SW_WAR
	.align		4
.L_33:
        /*00bc*/ 	.byte	0x04, 0x36
        /*00be*/ 	.short	(.L_35 - .L_34)
.L_34:
        /*00c0*/ 	.word	0x00000008
.L_35:


//--------------------- .nv.callgraph             --------------------------
	.section	.nv.callgraph,"",@"SHT_CUDA_CALLGRAPH"
	.align	4
	.sectionentsize	8
	.align		4
        /*0000*/ 	.word	0x00000000
	.align		4
        /*0004*/ 	.word	0xffffffff
	.align		4
        /*0008*/ 	.word	0x00000000
	.align		4
        /*000c*/ 	.word	0xfffffffe
	.align		4
        /*0010*/ 	.word	0x00000000
	.align		4
        /*0014*/ 	.word	0xfffffffd
	.align		4
        /*0018*/ 	.word	0x00000000
	.align		4
        /*001c*/ 	.word	0xfffffffc


//--------------------- .nv.constant4             --------------------------
	.section	.nv.constant4,"a",@progbits
	.align	8
	.align		8
.nv.constant4:
        /*0000*/ 	.dword	_$_str
	.align		8
        /*0008*/ 	.dword	_$_str_$_2


//--------------------- .text.triton_poi_fused__native_batch_norm_legit_no_training_add_103 --------------------------
	.section	.text.triton_poi_fused__native_batch_norm_legit_no_training_add_103,"ax",@progbits
	.align	128
        .global         triton_poi_fused__native_batch_norm_legit_no_training_add_103
        .type           triton_poi_fused__native_batch_norm_legit_no_training_add_103,@function
        .size           triton_poi_fused__native_batch_norm_legit_no_training_add_103,(.L_x_1 - triton_poi_fused__native_batch_norm_legit_no_training_add_103)
        .other          triton_poi_fused__native_batch_norm_legit_no_training_add_103,@"STO_CUDA_ENTRY STV_DEFAULT"
triton_poi_fused__native_batch_norm_legit_no_training_add_103:
.text.triton_poi_fused__native_batch_norm_legit_no_training_add_103:
[----:B------:R-:W0:Y:S01]  /*0000*/  LDC R1, c[0x0][0x28] ;  /* 0x00000a00ff017b82 */ /* 0x000e220000000800 */
[----:B------:R-:W1:Y:S07]  /*0010*/  S2R R0, SR_TID.X ;  /* 0x0000000000007919 */ /* 0x000e6e0000002100 */
[----:B------:R-:W2:Y:S01]  /*0020*/  LDC.64 R8, c[0x0][0x228] ;  /* 0x00008a00ff087b82 */ /* 0x000ea20000000a00 */
[----:B------:R-:W-:Y:S01]  /*0030*/  CS2R R6, SRZ ;  /* 0x0000000000067805 */ /* 0x000fe2000001ff00 */
[----:B------:R-:W-:Y:S01]  /*0040*/  ULDC.64 UR4, c[0x0][0x208] ;  /* 0x0000820000047ab9 */ /* 0x000fe20000000a00 */
[----:B------:R-:W3:Y:S05]  /*0050*/  S2R R3, SR_CTAID.X ;  /* 0x0000000000037919 */ /* 0x000eea0000002500 */
[----:B------:R-:W4:Y:S08]  /*0060*/  LDC.64 R12, c[0x0][0x218] ;  /* 0x00008600ff0c7b82 */ /* 0x000f300000000a00 */
[----:B------:R-:W5:Y:S08]  /*0070*/  LDC.64 R18, c[0x0][0x220] ;  /* 0x00008800ff127b82 */ /* 0x000f700000000a00 */
[----:B------:R-:W5:Y:S01]  /*0080*/  LDC.64 R20, c[0x0][0x230] ;  /* 0x00008c00ff147b82 */ /* 0x000f620000000a00 */
[----:B-1----:R-:W-:-:S07]  /*0090*/  SHF.L.U32 R0, R0, 0x1, RZ ;  /* 0x0000000100007819 */ /* 0x002fce00000006ff */
[----:B------:R-:W1:Y:S01]  /*00a0*/  LDC.64 R14, c[0x0][0x238] ;  /* 0x00008e00ff0e7b82 */ /* 0x000e620000000a00 */
[----:B------:R-:W-:-:S04]  /*00b0*/  LOP3.LUT R0, R0, 0xfe, RZ, 0xc0, !PT ;  /* 0x000000fe00007812 */ /* 0x000fc800078ec0ff */
[----:B---3--:R-:W-:-:S03]  /*00c0*/  LEA R0, R3, R0, 0x8 ;  /* 0x0000000003007211 */ /* 0x008fc600078e40ff */
[----:B------:R-:W3:Y:S01]  /*00d0*/  LDC.64 R10, c[0x0][0x240] ;  /* 0x00009000ff0a7b82 */ /* 0x000ee20000000a00 */
[C---:B------:R-:W-:Y:S01]  /*00e0*/  ISETP.GE.AND P6, PT, R0.reuse, 0xae0, PT ;  /* 0x00000ae00000780c */ /* 0x040fe20003fc6270 */
[----:B------:R-:W-:-:S05]  /*00f0*/  IMAD.HI R2, R0, 0x2f149903, RZ ;  /* 0x2f14990300027827 */ /* 0x000fca00078e02ff */
[----:B------:R-:W-:-:S04]  /*0100*/  SHF.R.U32.HI R3, RZ, 0x1f, R2 ;  /* 0x0000001fff037819 */ /* 0x000fc80000011602 */
[----:B------:R-:W-:-:S05]  /*0110*/  LEA.HI.SX32 R16, R2, R3, 0x1b ;  /* 0x0000000302107211 */ /* 0x000fca00078fdaff */
[----:B------:R-:W-:-:S04]  /*0120*/  IMAD R17, R16, -0xae, R0 ;  /* 0xffffff5210117824 */ /* 0x000fc800078e0200 */
[----:B--2---:R-:W-:-:S05]  /*0130*/  IMAD.WIDE R8, R17, 0x4, R8 ;  /* 0x0000000411087825 */ /* 0x004fca00078e0208 */
[----:B------:R2:W3:Y:S01]  /*0140*/  @!P6 LDG.E.EL.64 R6, desc[UR4][R8.64] ;  /* 0x000000040806e981 */ /* 0x0004e2000c2e1b00 */
[----:B------:R-:W-:Y:S02]  /*0150*/  ISETP.GE.AND P5, PT, R17, 0xa2, PT ;  /* 0x000000a21100780c */ /* 0x000fe40003fa6270 */
[----:B------:R-:W-:Y:S02]  /*0160*/  CS2R R4, SRZ ;  /* 0x0000000000047805 */ /* 0x000fe4000001ff00 */
[----:B------:R-:W-:Y:S01]  /*0170*/  CS2R R2, SRZ ;  /* 0x0000000000027805 */ /* 0x000fe2000001ff00 */
[C---:B----4-:R-:W-:Y:S01]  /*0180*/  IMAD.WIDE R12, R0.reuse, 0x4, R12 ;  /* 0x00000004000c7825 */ /* 0x050fe200078e020c */
[----:B------:R-:W-:-:S03]  /*0190*/  ISETP.LT.AND P2, PT, R0, 0xae0, !P5 ;  /* 0x00000ae00000780c */ /* 0x000fc60006f41270 */
[C---:B-----5:R-:W-:Y:S01]  /*01a0*/  IMAD.WIDE R18, R17.reuse, 0x4, R18 ;  /* 0x0000000411127825 */ /* 0x060fe200078e0212 */
[----:B------:R-:W4:Y:S03]  /*01b0*/  @!P6 LDG.E.64 R4, desc[UR4][R12.64] ;  /* 0x000000040c04e981 */ /* 0x000f26000c1e1b00 */
[----:B------:R-:W-:Y:S01]  /*01c0*/  IMAD R23, R16, 0xa2, R17 ;  /* 0x000000a210177824 */ /* 0x000fe200078e0211 */
[----:B------:R-:W4:Y:S01]  /*01d0*/  @!P6 LDG.E.EL.64 R2, desc[UR4][R18.64] ;  /* 0x000000041202e981 */ /* 0x000f22000c2e1b00 */
[----:B0-2---:R-:W-:-:S04]  /*01e0*/  IMAD.WIDE R8, R17, 0x4, R20 ;  /* 0x0000000411087825 */ /* 0x005fc800078e0214 */
[----:B-1----:R-:W-:Y:S01]  /*01f0*/  IMAD.WIDE R20, R17, 0x4, R14 ;  /* 0x0000000411147825 */ /* 0x002fe200078e020e */
[----:B------:R-:W-:Y:S02]  /*0200*/  CS2R R14, SRZ ;  /* 0x00000000000e7805 */ /* 0x000fe4000001ff00 */
[----:B------:R-:W-:Y:S01]  /*0210*/  CS2R R16, SRZ ;  /* 0x0000000000107805 */ /* 0x000fe2000001ff00 */
[----:B---3--:R-:W-:Y:S01]  /*0220*/  IMAD.WIDE R22, R23, 0x4, R10 ;  /* 0x0000000417167825 */ /* 0x008fe200078e020a */
[----:B------:R-:W-:-:S04]  /*0230*/  CS2R R10, SRZ ;  /* 0x00000000000a7805 */ /* 0x000fc8000001ff00 */
[----:B------:R-:W2:Y:S04]  /*0240*/  @!P6 LDG.E.EL.64 R16, desc[UR4][R20.64] ;  /* 0x000000041410e981 */ /* 0x000ea8000c2e1b00 */
[----:B------:R-:W3:Y:S04]  /*0250*/  @P2 LDG.E.64 R14, desc[UR4][R22.64] ;  /* 0x00000004160e2981 */ /* 0x000ee8000c1e1b00 */
[----:B------:R0:W2:Y:S02]  /*0260*/  @!P6 LDG.E.EL.64 R10, desc[UR4][R8.64] ;  /* 0x00000004080ae981 */ /* 0x0000a4000c2e1b00 */
[----:B0-----:R-:W-:Y:S01]  /*0270*/  HFMA2.MMA R8, -RZ, RZ, 1.625, 0 ;  /* 0x3e800000ff087435 */ /* 0x001fe200000001ff */
[----:B------:R-:W-:Y:S01]  /*0280*/  FADD R6, R6, 9.9999997473787516356e-06 ;  /* 0x3727c5ac06067421 */ /* 0x000fe20000000000 */
[----:B------:R-:W-:-:S03]  /*0290*/  FADD R7, R7, 9.9999997473787516356e-06 ;  /* 0x3727c5ac07077421 */ /* 0x000fc60000000000 */
[----:B------:R-:W0:Y:S08]  /*02a0*/  MUFU.SQRT R12, R6 ;  /* 0x00000006000c7308 */ /* 0x000e300000002000 */
[----:B------:R1:W5:Y:S01]  /*02b0*/  MUFU.SQRT R13, R7 ;  /* 0x00000007000d7308 */ /* 0x0003620000002000 */
[C---:B0-----:R-:W-:Y:S02]  /*02c0*/  FSETP.GT.AND P0, PT, R12.reuse, 8.50705917302346158658e+37, PT ;  /* 0x7e8000000c00780b */ /* 0x041fe40003f04000 */
[----:B------:R-:W-:Y:S01]  /*02d0*/  FSETP.GEU.AND P3, PT, R12, 1.175494350822287508e-38, PT ;  /* 0x008000000c00780b */ /* 0x000fe20003f6e000 */
[----:B-1----:R-:W0:Y:S01]  /*02e0*/  LDC.64 R6, c[0x0][0x210] ;  /* 0x00008400ff067b82 */ /* 0x002e220000000a00 */
[----:B-----5:R-:W-:-:S02]  /*02f0*/  FSETP.GT.AND P1, PT, R13, 8.50705917302346158658e+37, PT ;  /* 0x7e8000000d00780b */ /* 0x020fc40003f24000 */
[----:B------:R-:W-:-:S07]  /*0300*/  FSETP.GEU.AND P4, PT, R13, 1.175494350822287508e-38, PT ;  /* 0x008000000d00780b */ /* 0x000fce0003f8e000 */
[----:B------:R-:W-:-:S04]  /*0310*/  @P0 FMUL R12, R12, 0.25 ;  /* 0x3e8000000c0c0820 */ /* 0x000fc80000400000 */
[----:B------:R-:W-:Y:S01]  /*0320*/  @!P3 FMUL R12, R12, 16777216 ;  /* 0x4b8000000c0cb820 */ /* 0x000fe20000400000 */
[----:B------:R-:W-:-:S04]  /*0330*/  @P1 FMUL R13, R13, 0.25 ;  /* 0x3e8000000d0d1820 */ /* 0x000fc80000400000 */
[----:B------:R-:W-:Y:S01]  /*0340*/  @!P4 FMUL R13, R13, 16777216 ;  /* 0x4b8000000d0dc820 */ /* 0x000fe20000400000 */
[----:B------:R-:W1:Y:S01]  /*0350*/  MUFU.RCP R12, R12 ;  /* 0x0000000c000c7308 */ /* 0x000e620000001000 */
[----:B------:R-:W-:-:S07]  /*0360*/  FSEL R9, R8, 1, P0 ;  /* 0x3f80000008097808 */ /* 0x000fce0000000000 */
[----:B------:R-:W5:Y:S01]  /*0370*/  MUFU.RCP R13, R13 ;  /* 0x0000000d000d7308 */ /* 0x000f620000001000 */
[----:B------:R-:W-:Y:S01]  /*0380*/  FSEL R8, R8, 1, P1 ;  /* 0x3f80000008087808 */ /* 0x000fe20000800000 */
[----:B------:R-:W-:-:S04]  /*0390*/  @!P3 FMUL R9, R9, 16777216 ;  /* 0x4b8000000909b820 */ /* 0x000fc80000400000 */
[----:B------:R-:W-:Y:S01]  /*03a0*/  @!P4 FMUL R8, R8, 16777216 ;  /* 0x4b8000000808c820 */ /* 0x000fe20000400000 */
[----:B----4-:R-:W-:Y:S01]  /*03b0*/  FADD R3, -R3, R5 ;  /* 0x0000000503037221 */ /* 0x010fe20000000100 */
[----:B------:R-:W-:Y:S01]  /*03c0*/  FADD R2, -R2, R4 ;  /* 0x0000000402027221 */ /* 0x000fe20000000100 */
[----:B-1----:R-:W-:Y:S01]  /*03d0*/  FMUL R9, R12, R9 ;  /* 0x000000090c097220 */ /* 0x002fe20000400000 */
[----:B-----5:R-:W-:-:S03]  /*03e0*/  FMUL R8, R13, R8 ;  /* 0x000000080d087220 */ /* 0x020fc60000400000 */
[----:B------:R-:W-:Y:S01]  /*03f0*/  FMUL R9, R2, R9 ;  /* 0x0000000902097220 */ /* 0x000fe20000400000 */
[----:B------:R-:W-:Y:S01]  /*0400*/  FMUL R8, R3, R8 ;  /* 0x0000000803087220 */ /* 0x000fe20000400000 */
[----:B---3--:R-:W-:Y:S02]  /*0410*/  SEL R3, R14, RZ, P2 ;  /* 0x000000ff0e037207 */ /* 0x008fe40001000000 */
[----:B--2---:R-:W-:Y:S01]  /*0420*/  FFMA R10, R9, R10, R16 ;  /* 0x0000000a090a7223 */ /* 0x004fe20000000010 */
[----:B------:R-:W-:Y:S01]  /*0430*/  SEL R2, R15, RZ, P2 ;  /* 0x000000ff0f027207 */ /* 0x000fe20001000000 */
[----:B------:R-:W-:Y:S01]  /*0440*/  FFMA R11, R8, R11, R17 ;  /* 0x0000000b080b7223 */ /* 0x000fe20000000011 */
[----:B0-----:R-:W-:-:S04]  /*0450*/  IMAD.WIDE R6, R0, 0x4, R6 ;  /* 0x0000000400067825 */ /* 0x001fc800078e0206 */
[----:B------:R-:W-:Y:S01]  /*0460*/  @!P5 FADD R10, R10, R3 ;  /* 0x000000030a0ad221 */ /* 0x000fe20000000000 */
[----:B------:R-:W-:Y:S01]  /*0470*/  @!P5 FADD R11, R11, R2 ;  /* 0x000000020b0bd221 */ /* 0x000fe20000000000 */
[----:B------:R-:W-:Y:S06]  /*0480*/  @P6 EXIT ;  /* 0x000000000000694d */ /* 0x000fec0003800000 */
[----:B------:R-:W-:Y:S01]  /*0490*/  STG.E.64 desc[UR4][R6.64], R10 ;  /* 0x0000000a06007986 */ /* 0x000fe2000c101b04 */
[----:B------:R-:W-:Y:S05]  /*04a0*/  EXIT ;  /* 0x000000000000794d */ /* 0x000fea0003800000 */
.L_x_0:
[----:B------:R-:W-:-:S00]  /*04b0*/  BRA `(.L_x_0) ;  /* 0xfffffffc00fc7947 */ /* 0x000fc0000383ffff */
[----:B------:R-:W-:-:S00]  /*04c0*/  NOP ;  /* 0x0000000000007918 */ /* 0x000fc00000000000 */
        /* <DEDUP_REMOVED lines=11> */
.L_x_1:


//--------------------- .nv.global.init           --------------------------
	.section	.nv.global.init,"aw",@progbits
.nv.global.init:
	.type		_$_str,@object
	.size		_$_str,(_$_str_$_2 - _$_str)
_$_str:
        /*0000*/ 	.byte	0x5f, 0x5f, 0x43, 0x55, 0x44, 0x41, 0x5f, 0x46, 0x54, 0x5a, 0x00
	.type		_$_str_$_2,@object
	.size		_$_str_$_2,(.L_1 - _$_str_$_2)
_$_str_$_2:
        /*000b*/ 	.byte	0x5f, 0x5f, 0x43, 0x55, 0x44, 0x41, 0x5f, 0x50, 0x52, 0x45, 0x43, 0x5f, 0x53, 0x51, 0x52, 0x54
        /*001b*/ 	.byte	0x00
.L_1:


//--------------------- .nv.constant0.triton_poi_fused__native_batch_norm_legit_no_training_add_103 --------------------------
	.section	.nv.constant0.triton_poi_fused__native_batch_norm_legit_no_training_add_103,"a",@progbits
	.sectionflags	@""
	.align	4
.nv.constant0.triton_poi_fused__native_batch_norm_legit_no_training_add_103:
	.zero		588
